//
// Generated by NVIDIA NVVM Compiler
//
// Compiler Build ID: CL-36424714
// Cuda compilation tools, release 13.0, V13.0.88
// Based on NVVM 20.0.0
//

.version 9.0
.target sm_100
.address_size 64

	// .globl	vecadd

.visible .entry vecadd(
	.param .u64 .ptr .align 1 vecadd_param_0,
	.param .u64 .ptr .align 1 vecadd_param_1,
	.param .u64 .ptr .align 1 vecadd_param_2
)
{
	.reg .b32 	%r<8>;
	.reg .b64 	%rd<11>;

	ld.param.u64 	%rd1, [vecadd_param_0];
	ld.param.u64 	%rd2, [vecadd_param_1];
	ld.param.u64 	%rd3, [vecadd_param_2];
	cvta.to.global.u64 	%rd4, %rd3;
	cvta.to.global.u64 	%rd5, %rd2;
	cvta.to.global.u64 	%rd6, %rd1;
	mov.u32 	%r1, %ctaid.x;
	mov.u32 	%r2, %ntid.x;
	mov.u32 	%r3, %tid.x;
	mad.lo.s32 	%r4, %r1, %r2, %r3;
	mul.wide.s32 	%rd7, %r4, 4;
	add.s64 	%rd8, %rd6, %rd7;
	ld.global.u32 	%r5, [%rd8];
	add.s64 	%rd9, %rd5, %rd7;
	ld.global.u32 	%r6, [%rd9];
	add.s32 	%r7, %r6, %r5;
	add.s64 	%rd10, %rd4, %rd7;
	st.global.u32 	[%rd10], %r7;
	ret;

}
	// .globl	vecadd_with_offsets
.visible .entry vecadd_with_offsets(
	.param .u64 .ptr .align 1 vecadd_with_offsets_param_0,
	.param .u64 .ptr .align 1 vecadd_with_offsets_param_1,
	.param .u64 .ptr .align 1 vecadd_with_offsets_param_2,
	.param .u64 vecadd_with_offsets_param_3,
	.param .u64 vecadd_with_offsets_param_4,
	.param .u64 vecadd_with_offsets_param_5
)
{
	.reg .b32 	%r<7>;
	.reg .b64 	%rd<17>;

	ld.param.u64 	%rd1, [vecadd_with_offsets_param_0];
	ld.param.u64 	%rd2, [vecadd_with_offsets_param_1];
	ld.param.u64 	%rd3, [vecadd_with_offsets_param_2];
	ld.param.u64 	%rd4, [vecadd_with_offsets_param_3];
	cvta.to.global.u64 	%rd5, %rd3;
	cvta.to.global.u64 	%rd6, %rd2;
	cvta.to.global.u64 	%rd7, %rd1;
	mov.u32 	%r1, %ctaid.x;
	cvt.u64.u32 	%rd8, %r1;
	add.s64 	%rd9, %rd4, %rd8;
	mov.u32 	%r2, %ntid.x;
	cvt.u64.u32 	%rd10, %r2;
	mov.u32 	%r3, %tid.x;
	cvt.u64.u32 	%rd11, %r3;
	mad.lo.s64 	%rd12, %rd9, %rd10, %rd11;
	shl.b64 	%rd13, %rd12, 2;
	add.s64 	%rd14, %rd7, %rd13;
	ld.global.u32 	%r4, [%rd14];
	add.s64 	%rd15, %rd6, %rd13;
	ld.global.u32 	%r5, [%rd15];
	add.s32 	%r6, %r5, %r4;
	add.s64 	%rd16, %rd5, %rd13;
	st.global.u32 	[%rd16], %r6;
	ret;

}


// ===== COMPILED SASS (sm_100) =====

	.target	sm_100

	.elftype	@"ET_EXEC"


//--------------------- .note.nv.tkinfo           --------------------------
	.section	.note.nv.tkinfo,"",@"SHT_NOTE"
	.sectionflags	@"SHF_NOTE_NV_TKINFO"
	.tkinfo
        /*0018*/ 	.word	0x00000002
        /*0030*/ 	.string	""
        /*0030*/ 	.string	"ptxas"
        /*0030*/ 	.string	"Cuda compilation tools, release 13.0, V13.0.88"
        /*0030*/ 	.string	"Build cuda_13.0.r13.0/compiler.36424714_0"
        /*0030*/ 	.string	"-arch sm_100 -m 64 "



//--------------------- .note.nv.cuinfo           --------------------------
	.section	.note.nv.cuinfo,"",@"SHT_NOTE"
	.sectionflags	@"SHF_NOTE_NV_CUINFO"
        /*0018*/ 	.short	0x0002
        /*001a*/ 	.short	0x0064
        /*001c*/ 	.short	0x0082
	.zero		2


//--------------------- .nv.info                  --------------------------
	.section	.nv.info,"",@"SHT_CUDA_INFO"
	.align	4


	//----- nvinfo : EIATTR_REGCOUNT
	.align		4
        /*0000*/ 	.byte	0x04, 0x2f
        /*0002*/ 	.short	(.L_1 - .L_0)
	.align		4
.L_0:
        /*0004*/ 	.word	index@(vecadd)
        /*0008*/ 	.word	0x0000000c


	//----- nvinfo : EIATTR_FRAME_SIZE
	.align		4
.L_1:
        /*000c*/ 	.byte	0x04, 0x11
        /*000e*/ 	.short	(.L_3 - .L_2)
	.align		4
.L_2:
        /*0010*/ 	.word	index@(vecadd)
        /*0014*/ 	.word	0x00000000


	//----- nvinfo : EIATTR_REGCOUNT
	.align		4
.L_3:
        /*0018*/ 	.byte	0x04, 0x2f
        /*001a*/ 	.short	(.L_5 - .L_4)
	.align		4
.L_4:
        /*001c*/ 	.word	index@(vecadd_with_offsets)
        /*0020*/ 	.word	0x0000000c


	//----- nvinfo : EIATTR_FRAME_SIZE
	.align		4
.L_5:
        /*0024*/ 	.byte	0x04, 0x11
        /*0026*/ 	.short	(.L_7 - .L_6)
	.align		4
.L_6:
        /*0028*/ 	.word	index@(vecadd_with_offsets)
        /*002c*/ 	.word	0x00000000


	//----- nvinfo : EIATTR_MIN_STACK_SIZE
	.align		4
.L_7:
        /*0030*/ 	.byte	0x04, 0x12
        /*0032*/ 	.short	(.L_9 - .L_8)
	.align		4
.L_8:
        /*0034*/ 	.word	index@(vecadd_with_offsets)
        /*0038*/ 	.word	0x00000000


	//----- nvinfo : EIATTR_MIN_STACK_SIZE
	.align		4
.L_9:
        /*003c*/ 	.byte	0x04, 0x12
        /*003e*/ 	.short	(.L_11 - .L_10)
	.align		4
.L_10:
        /*0040*/ 	.word	index@(vecadd)
        /*0044*/ 	.word	0x00000000
.L_11:


//--------------------- .nv.compat                --------------------------
	.section	.nv.compat,"",@"SHT_CUDA_COMPAT_INFO"
	.align	4
        /*0000*/ 	.byte	0x02, 0x09, 0x00, 0x00, 0x02, 0x02, 0x01, 0x00, 0x02, 0x05, 0x05, 0x00, 0x03, 0x07, 0x01, 0x01
        /*0010*/ 	.byte	0x02, 0x03, 0x00, 0x00, 0x02, 0x06, 0x01, 0x00, 0x04, 0x0b, 0x08, 0x00, 0x09, 0x00, 0x00, 0x00
        /*0020*/ 	.byte	0x00, 0x00, 0x00, 0x00


//--------------------- .nv.info.vecadd_with_offsets --------------------------
	.section	.nv.info.vecadd_with_offsets,"",@"SHT_CUDA_INFO"
	.sectionflags	@""
	.align	4


	//----- nvinfo : EIATTR_CUDA_API_VERSION
	.align		4
        /*0000*/ 	.byte	0x04, 0x37
        /*0002*/ 	.short	(.L_13 - .L_12)
.L_12:
        /*0004*/ 	.word	0x00000082


	//----- nvinfo : EIATTR_KPARAM_INFO
	.align		4
.L_13:
        /*0008*/ 	.byte	0x04, 0x17
        /*000a*/ 	.short	(.L_15 - .L_14)
.L_14:
        /*000c*/ 	.word	0x00000000
        /*0010*/ 	.short	0x0005
        /*0012*/ 	.short	0x0028
        /*0014*/ 	.byte	0x00, 0xf0, 0x21, 0x00


	//----- nvinfo : EIATTR_KPARAM_INFO
	.align		4
.L_15:
        /*0018*/ 	.byte	0x04, 0x17
        /*001a*/ 	.short	(.L_17 - .L_16)
.L_16:
        /*001c*/ 	.word	0x00000000
        /*0020*/ 	.short	0x0004
        /*0022*/ 	.short	0x0020
        /*0024*/ 	.byte	0x00, 0xf0, 0x21, 0x00


	//----- nvinfo : EIATTR_KPARAM_INFO
	.align		4
.L_17:
        /*0028*/ 	.byte	0x04, 0x17
        /*002a*/ 	.short	(.L_19 - .L_18)
.L_18:
        /*002c*/ 	.word	0x00000000
        /*0030*/ 	.short	0x0003
        /*0032*/ 	.short	0x0018
        /*0034*/ 	.byte	0x00, 0xf0, 0x21, 0x00


	//----- nvinfo : EIATTR_KPARAM_INFO
	.align		4
.L_19:
        /*0038*/ 	.byte	0x04, 0x17
        /*003a*/ 	.short	(.L_21 - .L_20)
.L_20:
        /*003c*/ 	.word	0x00000000
        /*0040*/ 	.short	0x0002
        /*0042*/ 	.short	0x0010
        /*0044*/ 	.byte	0x00, 0xf5, 0x21, 0x00


	//----- nvinfo : EIATTR_KPARAM_INFO
	.align		4
.L_21:
        /*0048*/ 	.byte	0x04, 0x17
        /*004a*/ 	.short	(.L_23 - .L_22)
.L_22:
        /*004c*/ 	.word	0x00000000
        /*0050*/ 	.short	0x0001
        /*0052*/ 	.short	0x0008
        /*0054*/ 	.byte	0x00, 0xf5, 0x21, 0x00


	//----- nvinfo : EIATTR_KPARAM_INFO
	.align		4
.L_23:
        /*0058*/ 	.byte	0x04, 0x17
        /*005a*/ 	.short	(.L_25 - .L_24)
.L_24:
        /*005c*/ 	.word	0x00000000
        /*0060*/ 	.short	0x0000
        /*0062*/ 	.short	0x0000
        /*0064*/ 	.byte	0x00, 0xf5, 0x21, 0x00


	//----- nvinfo : EIATTR_SPARSE_MMA_MASK
	.align		4
.L_25:
        /*0068*/ 	.byte	0x03, 0x50
        /*006a*/ 	.short	0x0000


	//----- nvinfo : EIATTR_MAXREG_COUNT
	.align		4
        /*006c*/ 	.byte	0x03, 0x1b
        /*006e*/ 	.short	0x00ff


	//----- nvinfo : EIATTR_MERCURY_ISA_VERSION
	.align		4
        /*0070*/ 	.byte	0x03, 0x5f
        /*0072*/ 	.short	0x0101


	//----- nvinfo : EIATTR_VRC_CTA_INIT_COUNT
	.align		4
        /*0074*/ 	.byte	0x02, 0x4a
	.zero		1
	.zero		1


	//----- nvinfo : EIATTR_EXIT_INSTR_OFFSETS
	.align		4
        /*0078*/ 	.byte	0x04, 0x1c
        /*007a*/ 	.short	(.L_27 - .L_26)


	//   ....[0]....
.L_26:
        /*007c*/ 	.word	0x00000190


	//----- nvinfo : EIATTR_CBANK_PARAM_SIZE
	.align		4
.L_27:
        /*0080*/ 	.byte	0x03, 0x19
        /*0082*/ 	.short	0x0030


	//----- nvinfo : EIATTR_PARAM_CBANK
	.align		4
        /*0084*/ 	.byte	0x04, 0x0a
        /*0086*/ 	.short	(.L_29 - .L_28)
	.align		4
.L_28:
        /*0088*/ 	.word	index@(.nv.constant0.vecadd_with_offsets)
        /*008c*/ 	.short	0x0380
        /*008e*/ 	.short	0x0030


	//----- nvinfo : EIATTR_SW_WAR
	.align		4
.L_29:
        /*0090*/ 	.byte	0x04, 0x36
        /*0092*/ 	.short	(.L_31 - .L_30)
.L_30:
        /*0094*/ 	.word	0x00000008
.L_31:


//--------------------- .nv.info.vecadd           --------------------------
	.section	.nv.info.vecadd,"",@"SHT_CUDA_INFO"
	.sectionflags	@""
	.align	4


	//----- nvinfo : EIATTR_CUDA_API_VERSION
	.align		4
        /*0000*/ 	.byte	0x04, 0x37
        /*0002*/ 	.short	(.L_33 - .L_32)
.L_32:
        /*0004*/ 	.word	0x00000082


	//----- nvinfo : EIATTR_KPARAM_INFO
	.align		4
.L_33:
        /*0008*/ 	.byte	0x04, 0x17
        /*000a*/ 	.short	(.L_35 - .L_34)
.L_34:
        /*000c*/ 	.word	0x00000000
        /*0010*/ 	.short	0x0002
        /*0012*/ 	.short	0x0010
        /*0014*/ 	.byte	0x00, 0xf5, 0x21, 0x00


	//----- nvinfo : EIATTR_KPARAM_INFO
	.align		4
.L_35:
        /*0018*/ 	.byte	0x04, 0x17
        /*001a*/ 	.short	(.L_37 - .L_36)
.L_36:
        /*001c*/ 	.word	0x00000000
        /*0020*/ 	.short	0x0001
        /*0022*/ 	.short	0x0008
        /*0024*/ 	.byte	0x00, 0xf5, 0x21, 0x00


	//----- nvinfo : EIATTR_KPARAM_INFO
	.align		4
.L_37:
        /*0028*/ 	.byte	0x04, 0x17
        /*002a*/ 	.short	(.L_39 - .L_38)
.L_38:
        /*002c*/ 	.word	0x00000000
        /*0030*/ 	.short	0x0000
        /*0032*/ 	.short	0x0000
        /*0034*/ 	.byte	0x00, 0xf5, 0x21, 0x00


	//----- nvinfo : EIATTR_SPARSE_MMA_MASK
	.align		4
.L_39:
        /*0038*/ 	.byte	0x03, 0x50
        /*003a*/ 	.short	0x0000


	//----- nvinfo : EIATTR_MAXREG_COUNT
	.align		4
        /*003c*/ 	.byte	0x03, 0x1b
        /*003e*/ 	.short	0x00ff


	//----- nvinfo : EIATTR_MERCURY_ISA_VERSION
	.align		4
        /*0040*/ 	.byte	0x03, 0x5f
        /*0042*/ 	.short	0x0101


	//----- nvinfo : EIATTR_VRC_CTA_INIT_COUNT
	.align		4
        /*0044*/ 	.byte	0x02, 0x4a
	.zero		1
	.zero		1


	//----- nvinfo : EIATTR_EXIT_INSTR_OFFSETS
	.align		4
        /*0048*/ 	.byte	0x04, 0x1c
        /*004a*/ 	.short	(.L_41 - .L_40)


	//   ....[0]....
.L_40:
        /*004c*/ 	.word	0x00000100


	//----- nvinfo : EIATTR_CBANK_PARAM_SIZE
	.align		4
.L_41:
        /*0050*/ 	.byte	0x03, 0x19
        /*0052*/ 	.short	0x0018


	//----- nvinfo : EIATTR_PARAM_CBANK
	.align		4
        /*0054*/ 	.byte	0x04, 0x0a
        /*0056*/ 	.short	(.L_43 - .L_42)
	.align		4
.L_42:
        /*0058*/ 	.word	index@(.nv.constant0.vecadd)
        /*005c*/ 	.short	0x0380
        /*005e*/ 	.short	0x0018


	//----- nvinfo : EIATTR_SW_WAR
	.align		4
.L_43:
        /*0060*/ 	.byte	0x04, 0x36
        /*0062*/ 	.short	(.L_45 - .L_44)
.L_44:
        /*0064*/ 	.word	0x00000008
.L_45:


//--------------------- .nv.callgraph             --------------------------
	.section	.nv.callgraph,"",@"SHT_CUDA_CALLGRAPH"
	.align	4
	.sectionentsize	8
	.align		4
        /*0000*/ 	.word	0x00000000
	.align		4
        /*0004*/ 	.word	0xffffffff
	.align		4
        /*0008*/ 	.word	0x00000000
	.align		4
        /*000c*/ 	.word	0xfffffffe
	.align		4
        /*0010*/ 	.word	0x00000000
	.align		4
        /*0014*/ 	.word	0xfffffffd
	.align		4
        /*0018*/ 	.word	0x00000000
	.align		4
        /*001c*/ 	.word	0xfffffffc


//--------------------- .text.vecadd_with_offsets --------------------------
	.section	.text.vecadd_with_offsets,"ax",@progbits
	.align	128
        .global         vecadd_with_offsets
        .type           vecadd_with_offsets,@function
        .size           vecadd_with_offsets,(.L_x_2 - vecadd_with_offsets)
        .other          vecadd_with_offsets,@"STO_CUDA_ENTRY STV_DEFAULT"
vecadd_with_offsets:
.text.vecadd_with_offsets:
[----:B------:R-:W-:Y:S08]  /*0000*/  LDC R1, c[0x0][0x37c] ;  /* 0x0000df00ff017b82 */ /* 0x000ff00000000800 */
[----:B------:R-:W0:Y:S01]  /*0010*/  S2UR UR4, SR_CTAID.X ;  /* 0x00000000000479c3 */ /* 0x000e220000002500 */
[----:B------:R-:W1:Y:S01]  /*0020*/  S2R R2, SR_TID.X ;  /* 0x0000000000027919 */ /* 0x000e620000002100 */
[----:B------:R-:W0:Y:S01]  /*0030*/  LDCU.128 UR12, c[0x0][0x390] ;  /* 0x00007200ff0c77ac */ /* 0x000e220008000c00 */
[----:B------:R-:W-:Y:S01]  /*0040*/  IMAD.MOV.U32 R3, RZ, RZ, RZ ;  /* 0x000000ffff037224 */ /* 0x000fe200078e00ff */
[----:B------:R-:W2:Y:S04]  /*0050*/  LDCU.128 UR8, c[0x0][0x380] ;  /* 0x00007000ff0877ac */ /* 0x000ea80008000c00 */
[----:B------:R-:W1:Y:S01]  /*0060*/  LDC R5, c[0x0][0x360] ;  /* 0x0000d800ff057b82 */ /* 0x000e620000000800 */
[----:B0-----:R-:W-:-:S04]  /*0070*/  UIADD3 UR4, UP0, UPT, UR4, UR14, URZ ;  /* 0x0000000e04047290 */ /* 0x001fc8000ff1e0ff */
[----:B------:R-:W-:Y:S02]  /*0080*/  UIADD3.X UR5, UPT, UPT, URZ, UR15, URZ, UP0, !UPT ;  /* 0x0000000fff057290 */ /* 0x000fe400087fe4ff */
[----:B-1----:R-:W-:-:S04]  /*0090*/  IMAD.WIDE.U32 R2, R5, UR4, R2 ;  /* 0x0000000405027c25 */ /* 0x002fc8000f8e0002 */
[----:B------:R-:W-:-:S05]  /*00a0*/  IMAD R5, R5, UR5, RZ ;  /* 0x0000000505057c24 */ /* 0x000fca000f8e02ff */
[----:B------:R-:W0:Y:S01]  /*00b0*/  LDCU.64 UR4, c[0x0][0x358] ;  /* 0x00006b00ff0477ac */ /* 0x000e220008000a00 */
[----:B------:R-:W-:Y:S02]  /*00c0*/  IMAD.SHL.U32 R6, R2, 0x4, RZ ;  /* 0x0000000402067824 */ /* 0x000fe400078e00ff */
[----:B------:R-:W-:-:S03]  /*00d0*/  IMAD.IADD R3, R3, 0x1, R5 ;  /* 0x0000000103037824 */ /* 0x000fc600078e0205 */
[----:B--2---:R-:W-:Y:S02]  /*00e0*/  IADD3 R4, P0, PT, R6, UR8, RZ ;  /* 0x0000000806047c10 */ /* 0x004fe4000ff1e0ff */
[----:B------:R-:W-:Y:S02]  /*00f0*/  SHF.L.U64.HI R0, R2, 0x2, R3 ;  /* 0x0000000202007819 */ /* 0x000fe40000010203 */
[----:B------:R-:W-:Y:S02]  /*0100*/  IADD3 R2, P1, PT, R6, UR10, RZ ;  /* 0x0000000a06027c10 */ /* 0x000fe4000ff3e0ff */
[C---:B------:R-:W-:Y:S02]  /*0110*/  IADD3.X R5, PT, PT, R0.reuse, UR9, RZ, P0, !PT ;  /* 0x0000000900057c10 */ /* 0x040fe400087fe4ff */
[----:B------:R-:W-:-:S03]  /*0120*/  IADD3.X R3, PT, PT, R0, UR11, RZ, P1, !PT ;  /* 0x0000000b00037c10 */ /* 0x000fc60008ffe4ff */
[----:B0-----:R-:W2:Y:S04]  /*0130*/  LDG.E R4, desc[UR4][R4.64] ;  /* 0x0000000404047981 */ /* 0x001ea8000c1e1900 */
[----:B------:R-:W2:Y:S01]  /*0140*/  LDG.E R3, desc[UR4][R2.64] ;  /* 0x0000000402037981 */ /* 0x000ea2000c1e1900 */
[----:B------:R-:W-:-:S04]  /*0150*/  IADD3 R6, P0, PT, R6, UR12, RZ ;  /* 0x0000000c06067c10 */ /* 0x000fc8000ff1e0ff */
[----:B------:R-:W-:Y:S01]  /*0160*/  IADD3.X R7, PT, PT, R0, UR13, RZ, P0, !PT ;  /* 0x0000000d00077c10 */ /* 0x000fe200087fe4ff */
[----:B--2---:R-:W-:-:S05]  /*0170*/  IMAD.IADD R9, R4, 0x1, R3 ;  /* 0x0000000104097824 */ /* 0x004fca00078e0203 */
[----:B------:R-:W-:Y:S01]  /*0180*/  STG.E desc[UR4][R6.64], R9 ;  /* 0x0000000906007986 */ /* 0x000fe2000c101904 */
[----:B------:R-:W-:Y:S05]  /*0190*/  EXIT ;  /* 0x000000000000794d */ /* 0x000fea0003800000 */
.L_x_0:
[----:B------:R-:W-:-:S00]  /*01a0*/  BRA `(.L_x_0) ;  /* 0xfffffffc00fc7947 */ /* 0x000fc0000383ffff */
[----:B------:R-:W-:-:S00]  /*01b0*/  NOP ;  /* 0x0000000000007918 */ /* 0x000fc00000000000 */
        /* <DEDUP_REMOVED lines=12> */
.L_x_2:


//--------------------- .text.vecadd              --------------------------
	.section	.text.vecadd,"ax",@progbits
	.align	128
        .global         vecadd
        .type           vecadd,@function
        .size           vecadd,(.L_x_3 - vecadd)
        .other          vecadd,@"STO_CUDA_ENTRY STV_DEFAULT"
vecadd:
.text.vecadd:
[----:B------:R-:W-:Y:S01]  /*0000*/  LDC R1, c[0x0][0x37c] ;  /* 0x0000df00ff017b82 */ /* 0x000fe20000000800 */
[----:B------:R-:W0:Y:S07]  /*0010*/  S2R R0, SR_TID.X ;  /* 0x0000000000007919 */ /* 0x000e2e0000002100 */
[----:B------:R-:W0:Y:S01]  /*0020*/  S2UR UR6, SR_CTAID.X ;  /* 0x00000000000679c3 */ /* 0x000e220000002500 */
[----:B------:R-:W1:Y:S07]  /*0030*/  LDCU.64 UR4, c[0x0][0x358] ;  /* 0x00006b00ff0477ac */ /* 0x000e6e0008000a00 */
[----:B------:R-:W0:Y:S08]  /*0040*/  LDC R9, c[0x0][0x360] ;  /* 0x0000d800ff097b82 */ /* 0x000e300000000800 */
[----:B------:R-:W2:Y:S08]  /*0050*/  LDC.64 R2, c[0x0][0x380] ;  /* 0x0000e000ff027b82 */ /* 0x000eb00000000a00 */
[----:B------:R-:W3:Y:S01]  /*0060*/  LDC.64 R4, c[0x0][0x388] ;  /* 0x0000e200ff047b82 */ /* 0x000ee20000000a00 */
[----:B0-----:R-:W-:-:S07]  /*0070*/  IMAD R9, R9, UR6, R0 ;  /* 0x0000000609097c24 */ /* 0x001fce000f8e0200 */
[----:B------:R-:W0:Y:S01]  /*0080*/  LDC.64 R6, c[0x0][0x390] ;  /* 0x0000e400ff067b82 */ /* 0x000e220000000a00 */
[----:B--2---:R-:W-:-:S06]  /*0090*/  IMAD.WIDE R2, R9, 0x4, R2 ;  /* 0x0000000409027825 */ /* 0x004fcc00078e0202 */
[----:B-1----:R-:W2:Y:S01]  /*00a0*/  LDG.E R2, desc[UR4][R2.64] ;  /* 0x0000000402027981 */ /* 0x002ea2000c1e1900 */
[----:B---3--:R-:W-:-:S06]  /*00b0*/  IMAD.WIDE R4, R9, 0x4, R4 ;  /* 0x0000000409047825 */ /* 0x008fcc00078e0204 */
[----:B------:R-:W2:Y:S01]  /*00c0*/  LDG.E R5, desc[UR4][R4.64] ;  /* 0x0000000404057981 */ /* 0x000ea2000c1e1900 */
[----:B0-----:R-:W-:Y:S01]  /*00d0*/  IMAD.WIDE R6, R9, 0x4, R6 ;  /* 0x0000000409067825 */ /* 0x001fe200078e0206 */
[----:B--2---:R-:W-:-:S05]  /*00e0*/  IADD3 R9, PT, PT, R2, R5, RZ ;  /* 0x0000000502097210 */ /* 0x004fca0007ffe0ff */
[----:B------:R-:W-:Y:S01]  /*00f0*/  STG.E desc[UR4][R6.64], R9 ;  /* 0x0000000906007986 */ /* 0x000fe2000c101904 */
[----:B------:R-:W-:Y:S05]  /*0100*/  EXIT ;  /* 0x000000000000794d */ /* 0x000fea0003800000 */
.L_x_1:
        /* <DEDUP_REMOVED lines=15> */
.L_x_3:


//--------------------- .nv.shared.reserved.0     --------------------------
	.section	.nv.shared.reserved.0,"aw",@nobits
	.weak		__nv_reservedSMEM_offset_0_alias
	.size		__nv_reservedSMEM_offset_0_alias, 0, 64
	.other		__nv_reservedSMEM_offset_0_alias,@"STO_CUDA_RESERVED_SHARED STV_DEFAULT"
__nv_reservedSMEM_offset_0_alias:
	.zero		0
	.zero		64


//--------------------- .nv.constant0.vecadd_with_offsets --------------------------
	.section	.nv.constant0.vecadd_with_offsets,"a",@progbits
	.sectionflags	@""
	.align	4
.nv.constant0.vecadd_with_offsets:
	.zero		944


//--------------------- .nv.constant0.vecadd      --------------------------
	.section	.nv.constant0.vecadd,"a",@progbits
	.sectionflags	@""
	.align	4
.nv.constant0.vecadd:
	.zero		920


//--------------------- SYMBOLS --------------------------

	.type		.nv.reservedSmem.offset0,@object
	.size		.nv.reservedSmem.offset0,0x4
